//
// Generated by NVIDIA NVVM Compiler
//
// Compiler Build ID: CL-36424714
// Cuda compilation tools, release 13.0, V13.0.88
// Based on NVVM 20.0.0
//

.version 9.0
.target sm_100
.address_size 64

	// .globl	_Z18GpuMatrixTransposePiS_
.global .attribute(.managed) .align 4 .b8 matrix[8000000];
.global .attribute(.managed) .align 4 .b8 gpu_result[8000000];
.global .attribute(.managed) .align 4 .b8 cpu_result[8000000];
// _ZZ24GpuMatrixTransposeSharedPiS_E10sub_matrix has been demoted

.visible .entry _Z18GpuMatrixTransposePiS_(
	.param .u64 .ptr .align 1 _Z18GpuMatrixTransposePiS__param_0,
	.param .u64 .ptr .align 1 _Z18GpuMatrixTransposePiS__param_1
)
{
	.reg .pred 	%p<4>;
	.reg .b32 	%r<13>;
	.reg .b64 	%rd<9>;

	ld.param.u64 	%rd1, [_Z18GpuMatrixTransposePiS__param_0];
	ld.param.u64 	%rd2, [_Z18GpuMatrixTransposePiS__param_1];
	mov.u32 	%r3, %ctaid.x;
	mov.u32 	%r4, %ntid.x;
	mov.u32 	%r5, %tid.x;
	mad.lo.s32 	%r1, %r3, %r4, %r5;
	mov.u32 	%r6, %ctaid.y;
	mov.u32 	%r7, %ntid.y;
	mov.u32 	%r8, %tid.y;
	mad.lo.s32 	%r9, %r6, %r7, %r8;
	setp.gt.s32 	%p1, %r1, 1999;
	setp.gt.u32 	%p2, %r9, 999;
	or.pred  	%p3, %p1, %p2;
	@%p3 bra 	$L__BB0_2;
	cvta.to.global.u64 	%rd3, %rd1;
	cvta.to.global.u64 	%rd4, %rd2;
	mad.lo.s32 	%r10, %r1, 1000, %r9;
	mul.wide.s32 	%rd5, %r10, 4;
	add.s64 	%rd6, %rd3, %rd5;
	ld.global.u32 	%r11, [%rd6];
	mad.lo.s32 	%r12, %r9, 2000, %r1;
	mul.wide.s32 	%rd7, %r12, 4;
	add.s64 	%rd8, %rd4, %rd7;
	st.global.u32 	[%rd8], %r11;
$L__BB0_2:
	ret;

}
	// .globl	_Z24GpuMatrixTransposeSharedPiS_
.visible .entry _Z24GpuMatrixTransposeSharedPiS_(
	.param .u64 .ptr .align 1 _Z24GpuMatrixTransposeSharedPiS__param_0,
	.param .u64 .ptr .align 1 _Z24GpuMatrixTransposeSharedPiS__param_1
)
{
	.reg .pred 	%p<7>;
	.reg .b32 	%r<26>;
	.reg .b64 	%rd<9>;
	// demoted variable
	.shared .align 4 .b8 _ZZ24GpuMatrixTransposeSharedPiS_E10sub_matrix[4224];
	ld.param.u64 	%rd1, [_Z24GpuMatrixTransposeSharedPiS__param_0];
	ld.param.u64 	%rd2, [_Z24GpuMatrixTransposeSharedPiS__param_1];
	mov.u32 	%r9, %ctaid.x;
	mov.u32 	%r10, %ntid.x;
	mul.lo.s32 	%r1, %r9, %r10;
	mov.u32 	%r2, %tid.x;
	add.s32 	%r3, %r1, %r2;
	mov.u32 	%r11, %ctaid.y;
	mov.u32 	%r12, %ntid.y;
	mul.lo.s32 	%r4, %r11, %r12;
	mov.u32 	%r5, %tid.y;
	add.s32 	%r13, %r4, %r5;
	setp.gt.s32 	%p1, %r3, 1999;
	setp.gt.u32 	%p2, %r13, 999;
	or.pred  	%p3, %p1, %p2;
	@%p3 bra 	$L__BB1_3;
	add.s32 	%r7, %r1, %r5;
	add.s32 	%r8, %r4, %r2;
	setp.gt.s32 	%p4, %r7, 1999;
	setp.gt.u32 	%p5, %r8, 999;
	or.pred  	%p6, %p4, %p5;
	@%p6 bra 	$L__BB1_3;
	mad.lo.s32 	%r15, %r7, 1000, %r8;
	cvta.to.global.u64 	%rd3, %rd1;
	mul.wide.s32 	%rd4, %r15, 4;
	add.s64 	%rd5, %rd3, %rd4;
	ld.global.u32 	%r16, [%rd5];
	mov.u32 	%r17, _ZZ24GpuMatrixTransposeSharedPiS_E10sub_matrix;
	mad.lo.s32 	%r18, %r5, 132, %r17;
	shl.b32 	%r19, %r2, 2;
	add.s32 	%r20, %r18, %r19;
	st.shared.u32 	[%r20], %r16;
	bar.sync 	0;
	mad.lo.s32 	%r21, %r2, 132, %r17;
	shl.b32 	%r22, %r5, 2;
	add.s32 	%r23, %r21, %r22;
	ld.shared.u32 	%r24, [%r23];
	mad.lo.s32 	%r25, %r13, 2000, %r3;
	cvta.to.global.u64 	%rd6, %rd2;
	mul.wide.s32 	%rd7, %r25, 4;
	add.s64 	%rd8, %rd6, %rd7;
	st.global.u32 	[%rd8], %r24;
$L__BB1_3:
	ret;

}


// ===== COMPILED SASS (sm_100) =====

	.target	sm_100

	.elftype	@"ET_EXEC"


//--------------------- .note.nv.tkinfo           --------------------------
	.section	.note.nv.tkinfo,"",@"SHT_NOTE"
	.sectionflags	@"SHF_NOTE_NV_TKINFO"
	.tkinfo
        /*0018*/ 	.word	0x00000002
        /*0030*/ 	.string	""
        /*0030*/ 	.string	"ptxas"
        /*0030*/ 	.string	"Cuda compilation tools, release 13.0, V13.0.88"
        /*0030*/ 	.string	"Build cuda_13.0.r13.0/compiler.36424714_0"
        /*0030*/ 	.string	"-arch sm_100 -m 64 "



//--------------------- .note.nv.cuinfo           --------------------------
	.section	.note.nv.cuinfo,"",@"SHT_NOTE"
	.sectionflags	@"SHF_NOTE_NV_CUINFO"
        /*0018*/ 	.short	0x0002
        /*001a*/ 	.short	0x0064
        /*001c*/ 	.short	0x0082
	.zero		2


//--------------------- .nv.info                  --------------------------
	.section	.nv.info,"",@"SHT_CUDA_INFO"
	.align	4


	//----- nvinfo : EIATTR_REGCOUNT
	.align		4
        /*0000*/ 	.byte	0x04, 0x2f
        /*0002*/ 	.short	(.L_4 - .L_3)
	.align		4
.L_3:
        /*0004*/ 	.word	index@(_Z18GpuMatrixTransposePiS_)
        /*0008*/ 	.word	0x0000000a


	//----- nvinfo : EIATTR_FRAME_SIZE
	.align		4
.L_4:
        /*000c*/ 	.byte	0x04, 0x11
        /*000e*/ 	.short	(.L_6 - .L_5)
	.align		4
.L_5:
        /*0010*/ 	.word	index@(_Z18GpuMatrixTransposePiS_)
        /*0014*/ 	.word	0x00000000


	//----- nvinfo : EIATTR_REGCOUNT
	.align		4
.L_6:
        /*0018*/ 	.byte	0x04, 0x2f
        /*001a*/ 	.short	(.L_8 - .L_7)
	.align		4
.L_7:
        /*001c*/ 	.word	index@(_Z24GpuMatrixTransposeSharedPiS_)
        /*0020*/ 	.word	0x0000000c


	//----- nvinfo : EIATTR_FRAME_SIZE
	.align		4
.L_8:
        /*0024*/ 	.byte	0x04, 0x11
        /*0026*/ 	.short	(.L_10 - .L_9)
	.align		4
.L_9:
        /*0028*/ 	.word	index@(_Z24GpuMatrixTransposeSharedPiS_)
        /*002c*/ 	.word	0x00000000


	//----- nvinfo : EIATTR_MIN_STACK_SIZE
	.align		4
.L_10:
        /*0030*/ 	.byte	0x04, 0x12
        /*0032*/ 	.short	(.L_12 - .L_11)
	.align		4
.L_11:
        /*0034*/ 	.word	index@(_Z24GpuMatrixTransposeSharedPiS_)
        /*0038*/ 	.word	0x00000000


	//----- nvinfo : EIATTR_MIN_STACK_SIZE
	.align		4
.L_12:
        /*003c*/ 	.byte	0x04, 0x12
        /*003e*/ 	.short	(.L_14 - .L_13)
	.align		4
.L_13:
        /*0040*/ 	.word	index@(_Z18GpuMatrixTransposePiS_)
        /*0044*/ 	.word	0x00000000
.L_14:


//--------------------- .nv.compat                --------------------------
	.section	.nv.compat,"",@"SHT_CUDA_COMPAT_INFO"
	.align	4
        /*0000*/ 	.byte	0x02, 0x09, 0x00, 0x00, 0x02, 0x02, 0x01, 0x00, 0x02, 0x05, 0x05, 0x00, 0x03, 0x07, 0x01, 0x01
        /*0010*/ 	.byte	0x02, 0x03, 0x00, 0x00, 0x02, 0x06, 0x01, 0x00, 0x04, 0x0b, 0x08, 0x00, 0x09, 0x00, 0x00, 0x00
        /*0020*/ 	.byte	0x00, 0x00, 0x00, 0x00


//--------------------- .nv.info._Z24GpuMatrixTransposeSharedPiS_ --------------------------
	.section	.nv.info._Z24GpuMatrixTransposeSharedPiS_,"",@"SHT_CUDA_INFO"
	.sectionflags	@""
	.align	4


	//----- nvinfo : EIATTR_CUDA_API_VERSION
	.align		4
        /*0000*/ 	.byte	0x04, 0x37
        /*0002*/ 	.short	(.L_16 - .L_15)
.L_15:
        /*0004*/ 	.word	0x00000082


	//----- nvinfo : EIATTR_KPARAM_INFO
	.align		4
.L_16:
        /*0008*/ 	.byte	0x04, 0x17
        /*000a*/ 	.short	(.L_18 - .L_17)
.L_17:
        /*000c*/ 	.word	0x00000000
        /*0010*/ 	.short	0x0001
        /*0012*/ 	.short	0x0008
        /*0014*/ 	.byte	0x00, 0xf5, 0x21, 0x00


	//----- nvinfo : EIATTR_KPARAM_INFO
	.align		4
.L_18:
        /*0018*/ 	.byte	0x04, 0x17
        /*001a*/ 	.short	(.L_20 - .L_19)
.L_19:
        /*001c*/ 	.word	0x00000000
        /*0020*/ 	.short	0x0000
        /*0022*/ 	.short	0x0000
        /*0024*/ 	.byte	0x00, 0xf5, 0x21, 0x00


	//----- nvinfo : EIATTR_SPARSE_MMA_MASK
	.align		4
.L_20:
        /*0028*/ 	.byte	0x03, 0x50
        /*002a*/ 	.short	0x0000


	//----- nvinfo : EIATTR_MAXREG_COUNT
	.align		4
        /*002c*/ 	.byte	0x03, 0x1b
        /*002e*/ 	.short	0x00ff


	//----- nvinfo : EIATTR_NUM_BARRIERS
	.align		4
        /*0030*/ 	.byte	0x02, 0x4c
        /*0032*/ 	.byte	0x01
	.zero		1


	//----- nvinfo : EIATTR_MERCURY_ISA_VERSION
	.align		4
        /*0034*/ 	.byte	0x03, 0x5f
        /*0036*/ 	.short	0x0101


	//----- nvinfo : EIATTR_VRC_CTA_INIT_COUNT
	.align		4
        /*0038*/ 	.byte	0x02, 0x4a
	.zero		1
	.zero		1


	//----- nvinfo : EIATTR_EXIT_INSTR_OFFSETS
	.align		4
        /*003c*/ 	.byte	0x04, 0x1c
        /*003e*/ 	.short	(.L_22 - .L_21)


	//   ....[0]....
.L_21:
        /*0040*/ 	.word	0x000000d0


	//   ....[1]....
        /*0044*/ 	.word	0x00000120


	//   ....[2]....
        /*0048*/ 	.word	0x00000260


	//----- nvinfo : EIATTR_CBANK_PARAM_SIZE
	.align		4
.L_22:
        /*004c*/ 	.byte	0x03, 0x19
        /*004e*/ 	.short	0x0010


	//----- nvinfo : EIATTR_PARAM_CBANK
	.align		4
        /*0050*/ 	.byte	0x04, 0x0a
        /*0052*/ 	.short	(.L_24 - .L_23)
	.align		4
.L_23:
        /*0054*/ 	.word	index@(.nv.constant0._Z24GpuMatrixTransposeSharedPiS_)
        /*0058*/ 	.short	0x0380
        /*005a*/ 	.short	0x0010


	//----- nvinfo : EIATTR_SW_WAR
	.align		4
.L_24:
        /*005c*/ 	.byte	0x04, 0x36
        /*005e*/ 	.short	(.L_26 - .L_25)
.L_25:
        /*0060*/ 	.word	0x00000008
.L_26:


//--------------------- .nv.info._Z18GpuMatrixTransposePiS_ --------------------------
	.section	.nv.info._Z18GpuMatrixTransposePiS_,"",@"SHT_CUDA_INFO"
	.sectionflags	@""
	.align	4


	//----- nvinfo : EIATTR_CUDA_API_VERSION
	.align		4
        /*0000*/ 	.byte	0x04, 0x37
        /*0002*/ 	.short	(.L_28 - .L_27)
.L_27:
        /*0004*/ 	.word	0x00000082


	//----- nvinfo : EIATTR_KPARAM_INFO
	.align		4
.L_28:
        /*0008*/ 	.byte	0x04, 0x17
        /*000a*/ 	.short	(.L_30 - .L_29)
.L_29:
        /*000c*/ 	.word	0x00000000
        /*0010*/ 	.short	0x0001
        /*0012*/ 	.short	0x0008
        /*0014*/ 	.byte	0x00, 0xf5, 0x21, 0x00


	//----- nvinfo : EIATTR_KPARAM_INFO
	.align		4
.L_30:
        /*0018*/ 	.byte	0x04, 0x17
        /*001a*/ 	.short	(.L_32 - .L_31)
.L_31:
        /*001c*/ 	.word	0x00000000
        /*0020*/ 	.short	0x0000
        /*0022*/ 	.short	0x0000
        /*0024*/ 	.byte	0x00, 0xf5, 0x21, 0x00


	//----- nvinfo : EIATTR_SPARSE_MMA_MASK
	.align		4
.L_32:
        /*0028*/ 	.byte	0x03, 0x50
        /*002a*/ 	.short	0x0000


	//----- nvinfo : EIATTR_MAXREG_COUNT
	.align		4
        /*002c*/ 	.byte	0x03, 0x1b
        /*002e*/ 	.short	0x00ff


	//----- nvinfo : EIATTR_MERCURY_ISA_VERSION
	.align		4
        /*0030*/ 	.byte	0x03, 0x5f
        /*0032*/ 	.short	0x0101


	//----- nvinfo : EIATTR_VRC_CTA_INIT_COUNT
	.align		4
        /*0034*/ 	.byte	0x02, 0x4a
	.zero		1
	.zero		1


	//----- nvinfo : EIATTR_EXIT_INSTR_OFFSETS
	.align		4
        /*0038*/ 	.byte	0x04, 0x1c
        /*003a*/ 	.short	(.L_34 - .L_33)


	//   ....[0]....
.L_33:
        /*003c*/ 	.word	0x000000b0


	//   ....[1]....
        /*0040*/ 	.word	0x00000150


	//----- nvinfo : EIATTR_CBANK_PARAM_SIZE
	.align		4
.L_34:
        /*0044*/ 	.byte	0x03, 0x19
        /*0046*/ 	.short	0x0010


	//----- nvinfo : EIATTR_PARAM_CBANK
	.align		4
        /*0048*/ 	.byte	0x04, 0x0a
        /*004a*/ 	.short	(.L_36 - .L_35)
	.align		4
.L_35:
        /*004c*/ 	.word	index@(.nv.constant0._Z18GpuMatrixTransposePiS_)
        /*0050*/ 	.short	0x0380
        /*0052*/ 	.short	0x0010


	//----- nvinfo : EIATTR_SW_WAR
	.align		4
.L_36:
        /*0054*/ 	.byte	0x04, 0x36
        /*0056*/ 	.short	(.L_38 - .L_37)
.L_37:
        /*0058*/ 	.word	0x00000008
.L_38:


//--------------------- .nv.callgraph             --------------------------
	.section	.nv.callgraph,"",@"SHT_CUDA_CALLGRAPH"
	.align	4
	.sectionentsize	8
	.align		4
        /*0000*/ 	.word	0x00000000
	.align		4
        /*0004*/ 	.word	0xffffffff
	.align		4
        /*0008*/ 	.word	0x00000000
	.align		4
        /*000c*/ 	.word	0xfffffffe
	.align		4
        /*0010*/ 	.word	0x00000000
	.align		4
        /*0014*/ 	.word	0xfffffffd
	.align		4
        /*0018*/ 	.word	0x00000000
	.align		4
        /*001c*/ 	.word	0xfffffffc


//--------------------- .nv.constant4             --------------------------
	.section	.nv.constant4,"a",@progbits
	.align	8
	.align		8
.nv.constant4:
        /*0000*/ 	.dword	matrix
	.align		8
        /*0008*/ 	.dword	gpu_result
	.align		8
        /*0010*/ 	.dword	cpu_result


//--------------------- .text._Z24GpuMatrixTransposeSharedPiS_ --------------------------
	.section	.text._Z24GpuMatrixTransposeSharedPiS_,"ax",@progbits
	.align	128
        .global         _Z24GpuMatrixTransposeSharedPiS_
        .type           _Z24GpuMatrixTransposeSharedPiS_,@function
        .size           _Z24GpuMatrixTransposeSharedPiS_,(.L_x_2 - _Z24GpuMatrixTransposeSharedPiS_)
        .other          _Z24GpuMatrixTransposeSharedPiS_,@"STO_CUDA_ENTRY STV_DEFAULT"
_Z24GpuMatrixTransposeSharedPiS_:
.text._Z24GpuMatrixTransposeSharedPiS_:
[----:B------:R-:W-:Y:S01]  /*0000*/  LDC R1, c[0x0][0x37c] ;  /* 0x0000df00ff017b82 */ /* 0x000fe20000000800 */
[----:B------:R-:W0:Y:S07]  /*0010*/  S2R R9, SR_TID.Y ;  /* 0x0000000000097919 */ /* 0x000e2e0000002200 */
[----:B------:R-:W1:Y:S01]  /*0020*/  S2UR UR5, SR_CTAID.Y ;  /* 0x00000000000579c3 */ /* 0x000e620000002600 */
[----:B------:R-:W2:Y:S01]  /*0030*/  LDCU UR6, c[0x0][0x360] ;  /* 0x00006c00ff0677ac */ /* 0x000ea20008000800 */
[----:B------:R-:W3:Y:S01]  /*0040*/  S2R R8, SR_TID.X ;  /* 0x0000000000087919 */ /* 0x000ee20000002100 */
[----:B------:R-:W1:Y:S05]  /*0050*/  LDCU UR7, c[0x0][0x364] ;  /* 0x00006c80ff0777ac */ /* 0x000e6a0008000800 */
[----:B------:R-:W2:Y:S01]  /*0060*/  S2UR UR4, SR_CTAID.X ;  /* 0x00000000000479c3 */ /* 0x000ea20000002500 */
[----:B-1----:R-:W-:-:S06]  /*0070*/  UIMAD UR5, UR5, UR7, URZ ;  /* 0x00000007050572a4 */ /* 0x002fcc000f8e02ff */
[----:B0-----:R-:W-:Y:S01]  /*0080*/  VIADD R5, R9, UR5 ;  /* 0x0000000509057c36 */ /* 0x001fe20008000000 */
[----:B--2---:R-:W-:-:S04]  /*0090*/  UIMAD UR4, UR4, UR6, URZ ;  /* 0x00000006040472a4 */ /* 0x004fc8000f8e02ff */
[----:B------:R-:W-:Y:S02]  /*00a0*/  ISETP.GT.U32.AND P0, PT, R5, 0x3e7, PT ;  /* 0x000003e70500780c */ /* 0x000fe40003f04070 */
[----:B---3--:R-:W-:-:S05]  /*00b0*/  VIADD R0, R8, UR4 ;  /* 0x0000000408007c36 */ /* 0x008fca0008000000 */
[----:B------:R-:W-:-:S13]  /*00c0*/  ISETP.GT.OR P0, PT, R0, 0x7cf, P0 ;  /* 0x000007cf0000780c */ /* 0x000fda0000704670 */
[----:B------:R-:W-:Y:S05]  /*00d0*/  @P0 EXIT ;  /* 0x000000000000094d */ /* 0x000fea0003800000 */
[----:B------:R-:W-:Y:S01]  /*00e0*/  IADD3 R7, PT, PT, R8, UR5, RZ ;  /* 0x0000000508077c10 */ /* 0x000fe2000fffe0ff */
[----:B------:R-:W-:-:S03]  /*00f0*/  VIADD R4, R9, UR4 ;  /* 0x0000000409047c36 */ /* 0x000fc60008000000 */
[----:B------:R-:W-:-:S04]  /*0100*/  ISETP.GT.U32.AND P0, PT, R7, 0x3e7, PT ;  /* 0x000003e70700780c */ /* 0x000fc80003f04070 */
[----:B------:R-:W-:-:S13]  /*0110*/  ISETP.GT.OR P0, PT, R4, 0x7cf, P0 ;  /* 0x000007cf0400780c */ /* 0x000fda0000704670 */
[----:B------:R-:W-:Y:S05]  /*0120*/  @P0 EXIT ;  /* 0x000000000000094d */ /* 0x000fea0003800000 */
[----:B------:R-:W0:Y:S01]  /*0130*/  LDC.64 R2, c[0x0][0x380] ;  /* 0x0000e000ff027b82 */ /* 0x000e220000000a00 */
[----:B------:R-:W1:Y:S01]  /*0140*/  LDCU.64 UR4, c[0x0][0x358] ;  /* 0x00006b00ff0477ac */ /* 0x000e620008000a00 */
[----:B------:R-:W-:-:S04]  /*0150*/  IMAD R7, R4, 0x3e8, R7 ;  /* 0x000003e804077824 */ /* 0x000fc800078e0207 */
[----:B0-----:R-:W-:-:S05]  /*0160*/  IMAD.WIDE R2, R7, 0x4, R2 ;  /* 0x0000000407027825 */ /* 0x001fca00078e0202 */
[----:B-1----:R0:W2:Y:S01]  /*0170*/  LDG.E R4, desc[UR4][R2.64] ;  /* 0x0000000402047981 */ /* 0x0020a2000c1e1900 */
[----:B------:R-:W-:Y:S01]  /*0180*/  MOV R6, 0x400 ;  /* 0x0000040000067802 */ /* 0x000fe20000000f00 */
[----:B------:R-:W-:Y:S01]  /*0190*/  IMAD R5, R5, 0x7d0, R0 ;  /* 0x000007d005057824 */ /* 0x000fe200078e0200 */
[----:B------:R-:W1:Y:S01]  /*01a0*/  S2R R7, SR_CgaCtaId ;  /* 0x0000000000077919 */ /* 0x000e620000008800 */
[----:B0-----:R-:W0:Y:S02]  /*01b0*/  LDC.64 R2, c[0x0][0x388] ;  /* 0x0000e200ff027b82 */ /* 0x001e240000000a00 */
[----:B0-----:R-:W-:Y:S01]  /*01c0*/  IMAD.WIDE R2, R5, 0x4, R2 ;  /* 0x0000000405027825 */ /* 0x001fe200078e0202 */
[----:B-1----:R-:W-:-:S05]  /*01d0*/  LEA R6, R7, R6, 0x18 ;  /* 0x0000000607067211 */ /* 0x002fca00078ec0ff */
[--C-:B------:R-:W-:Y:S02]  /*01e0*/  IMAD R7, R9, 0x84, R6.reuse ;  /* 0x0000008409077824 */ /* 0x100fe400078e0206 */
[----:B------:R-:W-:-:S03]  /*01f0*/  IMAD R6, R8, 0x84, R6 ;  /* 0x0000008408067824 */ /* 0x000fc600078e0206 */
[----:B------:R-:W-:Y:S02]  /*0200*/  LEA R7, R8, R7, 0x2 ;  /* 0x0000000708077211 */ /* 0x000fe400078e10ff */
[----:B------:R-:W-:-:S03]  /*0210*/  LEA R6, R9, R6, 0x2 ;  /* 0x0000000609067211 */ /* 0x000fc600078e10ff */
[----:B--2---:R-:W-:Y:S01]  /*0220*/  STS [R7], R4 ;  /* 0x0000000407007388 */ /* 0x004fe20000000800 */
[----:B------:R-:W-:Y:S06]  /*0230*/  BAR.SYNC.DEFER_BLOCKING 0x0 ;  /* 0x0000000000007b1d */ /* 0x000fec0000010000 */
[----:B------:R-:W0:Y:S04]  /*0240*/  LDS R9, [R6] ;  /* 0x0000000006097984 */ /* 0x000e280000000800 */
[----:B0-----:R-:W-:Y:S01]  /*0250*/  STG.E desc[UR4][R2.64], R9 ;  /* 0x0000000902007986 */ /* 0x001fe2000c101904 */
[----:B------:R-:W-:Y:S05]  /*0260*/  EXIT ;  /* 0x000000000000794d */ /* 0x000fea0003800000 */
.L_x_0:
[----:B------:R-:W-:-:S00]  /*0270*/  BRA `(.L_x_0) ;  /* 0xfffffffc00fc7947 */ /* 0x000fc0000383ffff */
[----:B------:R-:W-:-:S00]  /*0280*/  NOP ;  /* 0x0000000000007918 */ /* 0x000fc00000000000 */
[----:B------:R-:W-:-:S00]  /*0290*/  NOP ;  /* 0x0000000000007918 */ /* 0x000fc00000000000 */
[----:B------:R-:W-:-:S00]  /*02a0*/  NOP ;  /* 0x0000000000007918 */ /* 0x000fc00000000000 */
[----:B------:R-:W-:-:S00]  /*02b0*/  NOP ;  /* 0x0000000000007918 */ /* 0x000fc00000000000 */
[----:B------:R-:W-:-:S00]  /*02c0*/  NOP ;  /* 0x0000000000007918 */ /* 0x000fc00000000000 */
[----:B------:R-:W-:-:S00]  /*02d0*/  NOP ;  /* 0x0000000000007918 */ /* 0x000fc00000000000 */
[----:B------:R-:W-:-:S00]  /*02e0*/  NOP ;  /* 0x0000000000007918 */ /* 0x000fc00000000000 */
[----:B------:R-:W-:-:S00]  /*02f0*/  NOP ;  /* 0x0000000000007918 */ /* 0x000fc00000000000 */
.L_x_2:


//--------------------- .text._Z18GpuMatrixTransposePiS_ --------------------------
	.section	.text._Z18GpuMatrixTransposePiS_,"ax",@progbits
	.align	128
        .global         _Z18GpuMatrixTransposePiS_
        .type           _Z18GpuMatrixTransposePiS_,@function
        .size           _Z18GpuMatrixTransposePiS_,(.L_x_3 - _Z18GpuMatrixTransposePiS_)
        .other          _Z18GpuMatrixTransposePiS_,@"STO_CUDA_ENTRY STV_DEFAULT"
_Z18GpuMatrixTransposePiS_:
.text._Z18GpuMatrixTransposePiS_:
[----:B------:R-:W-:Y:S01]  /*0000*/  LDC R1, c[0x0][0x37c] ;  /* 0x0000df00ff017b82 */ /* 0x000fe20000000800 */
[----:B------:R-:W0:Y:S07]  /*0010*/  S2R R2, SR_TID.Y ;  /* 0x0000000000027919 */ /* 0x000e2e0000002200 */
[----:B------:R-:W1:Y:S01]  /*0020*/  LDC R0, c[0x0][0x360] ;  /* 0x0000d800ff007b82 */ /* 0x000e620000000800 */
[----:B------:R-:W1:Y:S07]  /*0030*/  S2R R3, SR_TID.X ;  /* 0x0000000000037919 */ /* 0x000e6e0000002100 */
[----:B------:R-:W0:Y:S08]  /*0040*/  S2UR UR5, SR_CTAID.Y ;  /* 0x00000000000579c3 */ /* 0x000e300000002600 */
[----:B------:R-:W0:Y:S08]  /*0050*/  LDC R7, c[0x0][0x364] ;  /* 0x0000d900ff077b82 */ /* 0x000e300000000800 */
[----:B------:R-:W1:Y:S01]  /*0060*/  S2UR UR4, SR_CTAID.X ;  /* 0x00000000000479c3 */ /* 0x000e620000002500 */
[----:B0-----:R-:W-:-:S05]  /*0070*/  IMAD R7, R7, UR5, R2 ;  /* 0x0000000507077c24 */ /* 0x001fca000f8e0202 */
[----:B------:R-:W-:Y:S01]  /*0080*/  ISETP.GT.U32.AND P0, PT, R7, 0x3e7, PT ;  /* 0x000003e70700780c */ /* 0x000fe20003f04070 */
[----:B-1----:R-:W-:-:S05]  /*0090*/  IMAD R0, R0, UR4, R3 ;  /* 0x0000000400007c24 */ /* 0x002fca000f8e0203 */
[----:B------:R-:W-:-:S13]  /*00a0*/  ISETP.GT.OR P0, PT, R0, 0x7cf, P0 ;  /* 0x000007cf0000780c */ /* 0x000fda0000704670 */
[----:B------:R-:W-:Y:S05]  /*00b0*/  @P0 EXIT ;  /* 0x000000000000094d */ /* 0x000fea0003800000 */
[----:B------:R-:W0:Y:S01]  /*00c0*/  LDC.64 R2, c[0x0][0x380] ;  /* 0x0000e000ff027b82 */ /* 0x000e220000000a00 */
[----:B------:R-:W1:Y:S01]  /*00d0*/  LDCU.64 UR4, c[0x0][0x358] ;  /* 0x00006b00ff0477ac */ /* 0x000e620008000a00 */
[----:B------:R-:W-:-:S04]  /*00e0*/  IMAD R5, R0, 0x3e8, R7 ;  /* 0x000003e800057824 */ /* 0x000fc800078e0207 */
[----:B0-----:R-:W-:Y:S02]  /*00f0*/  IMAD.WIDE R2, R5, 0x4, R2 ;  /* 0x0000000405027825 */ /* 0x001fe400078e0202 */
[----:B------:R-:W0:Y:S04]  /*0100*/  LDC.64 R4, c[0x0][0x388] ;  /* 0x0000e200ff047b82 */ /* 0x000e280000000a00 */
[----:B-1----:R-:W2:Y:S01]  /*0110*/  LDG.E R3, desc[UR4][R2.64] ;  /* 0x0000000402037981 */ /* 0x002ea2000c1e1900 */
[----:B------:R-:W-:-:S04]  /*0120*/  IMAD R7, R7, 0x7d0, R0 ;  /* 0x000007d007077824 */ /* 0x000fc800078e0200 */
[----:B0-----:R-:W-:-:S05]  /*0130*/  IMAD.WIDE R4, R7, 0x4, R4 ;  /* 0x0000000407047825 */ /* 0x001fca00078e0204 */
[----:B--2---:R-:W-:Y:S01]  /*0140*/  STG.E desc[UR4][R4.64], R3 ;  /* 0x0000000304007986 */ /* 0x004fe2000c101904 */
[----:B------:R-:W-:Y:S05]  /*0150*/  EXIT ;  /* 0x000000000000794d */ /* 0x000fea0003800000 */
.L_x_1:
        /* <DEDUP_REMOVED lines=10> */
.L_x_3:


//--------------------- .nv.shared._Z24GpuMatrixTransposeSharedPiS_ --------------------------
	.section	.nv.shared._Z24GpuMatrixTransposeSharedPiS_,"aw",@nobits
	.sectionflags	@""
	.align	4
.nv.shared._Z24GpuMatrixTransposeSharedPiS_:
	.zero		5248


//--------------------- .nv.shared.reserved.0     --------------------------
	.section	.nv.shared.reserved.0,"aw",@nobits
	.weak		__nv_reservedSMEM_offset_0_alias
	.size		__nv_reservedSMEM_offset_0_alias, 0, 64
	.other		__nv_reservedSMEM_offset_0_alias,@"STO_CUDA_RESERVED_SHARED STV_DEFAULT"
__nv_reservedSMEM_offset_0_alias:
	.zero		0
	.zero		64


//--------------------- .nv.global                --------------------------
	.section	.nv.global,"aw",@nobits
	.align	4
.nv.global:
	.type		cpu_result,@object
	.size		cpu_result,(matrix - cpu_result)
	.other		cpu_result,@"STV_DEFAULT STO_CUDA_MANAGED"
cpu_result:
	.zero		8000000
	.type		matrix,@object
	.size		matrix,(gpu_result - matrix)
	.other		matrix,@"STV_DEFAULT STO_CUDA_MANAGED"
matrix:
	.zero		8000000
	.type		gpu_result,@object
	.size		gpu_result,(.L_1 - gpu_result)
	.other		gpu_result,@"STV_DEFAULT STO_CUDA_MANAGED"
gpu_result:
	.zero		8000000
.L_1:


//--------------------- .nv.constant0._Z24GpuMatrixTransposeSharedPiS_ --------------------------
	.section	.nv.constant0._Z24GpuMatrixTransposeSharedPiS_,"a",@progbits
	.sectionflags	@""
	.align	4
.nv.constant0._Z24GpuMatrixTransposeSharedPiS_:
	.zero		912


//--------------------- .nv.constant0._Z18GpuMatrixTransposePiS_ --------------------------
	.section	.nv.constant0._Z18GpuMatrixTransposePiS_,"a",@progbits
	.sectionflags	@""
	.align	4
.nv.constant0._Z18GpuMatrixTransposePiS_:
	.zero		912


//--------------------- SYMBOLS --------------------------

	.type		.nv.reservedSmem.offset0,@object
	.size		.nv.reservedSmem.offset0,0x4
	.type		.nv.reservedSmem.cap,@object
	.size		.nv.reservedSmem.cap,0x4
